	.headerflags	@"EF_CUDA_TEXMODE_UNIFIED EF_CUDA_64BIT_ADDRESS EF_CUDA_ACCELERATORS EF_CUDA_SM90 EF_CUDA_VIRTUAL_SM(EF_CUDA_SM90)"
	.elftype	@"ET_EXEC"


//--------------------- .nv.info                  --------------------------
	.section	.nv.info,"",@"SHT_CUDA_INFO"
	.align	4


	//----- nvinfo : EIATTR_REGCOUNT
	.align		4
        /*0000*/ 	.byte	0x04, 0x2f
        /*0002*/ 	.short	(.L_1 - .L_0)
	.align		4
.L_0:
        /*0004*/ 	.word	index@(triton_poi_fused_cat_0)
        /*0008*/ 	.word	0x00000014


	//----- nvinfo : EIATTR_MIN_STACK_SIZE
	.align		4
.L_1:
        /*000c*/ 	.byte	0x04, 0x12
        /*000e*/ 	.short	(.L_3 - .L_2)
	.align		4
.L_2:
        /*0010*/ 	.word	index@(triton_poi_fused_cat_0)
        /*0014*/ 	.word	0x00000000


	//----- nvinfo : EIATTR_FRAME_SIZE
	.align		4
.L_3:
        /*0018*/ 	.byte	0x04, 0x11
        /*001a*/ 	.short	(.L_5 - .L_4)
	.align		4
.L_4:
        /*001c*/ 	.word	index@(triton_poi_fused_cat_0)
        /*0020*/ 	.word	0x00000000


	//----- nvinfo : EIATTR_MIN_STACK_SIZE
	.align		4
.L_5:
        /*0024*/ 	.byte	0x04, 0x12
        /*0026*/ 	.short	(.L_7 - .L_6)
	.align		4
.L_6:
        /*0028*/ 	.word	index@(triton_poi_fused_cat_0)
        /*002c*/ 	.word	0x00000000
.L_7:


//--------------------- .nv.info.triton_poi_fused_cat_0 --------------------------
	.section	.nv.info.triton_poi_fused_cat_0,"",@"SHT_CUDA_INFO"
	.sectionflags	@""
	.align	4


	//----- nvinfo : EIATTR_CUDA_API_VERSION
	.align		4
        /*0000*/ 	.byte	0x04, 0x37
        /*0002*/ 	.short	(.L_9 - .L_8)
.L_8:
        /*0004*/ 	.word	0x0000007c


	//----- nvinfo : EIATTR_KPARAM_INFO
	.align		4
.L_9:
        /*0008*/ 	.byte	0x04, 0x17
        /*000a*/ 	.short	(.L_11 - .L_10)
.L_10:
        /*000c*/ 	.word	0x00000000
        /*0010*/ 	.short	0x0005
        /*0012*/ 	.short	0x0028
        /*0014*/ 	.byte	0x00, 0xf0, 0x11, 0x00


	//----- nvinfo : EIATTR_KPARAM_INFO
	.align		4
.L_11:
        /*0018*/ 	.byte	0x04, 0x17
        /*001a*/ 	.short	(.L_13 - .L_12)
.L_12:
        /*001c*/ 	.word	0x00000000
        /*0020*/ 	.short	0x0004
        /*0022*/ 	.short	0x0020
        /*0024*/ 	.byte	0x00, 0xf4, 0x21, 0x00


	//----- nvinfo : EIATTR_KPARAM_INFO
	.align		4
.L_13:
        /*0028*/ 	.byte	0x04, 0x17
        /*002a*/ 	.short	(.L_15 - .L_14)
.L_14:
        /*002c*/ 	.word	0x00000000
        /*0030*/ 	.short	0x0003
        /*0032*/ 	.short	0x0018
        /*0034*/ 	.byte	0x00, 0xf4, 0x21, 0x00


	//----- nvinfo : EIATTR_KPARAM_INFO
	.align		4
.L_15:
        /*0038*/ 	.byte	0x04, 0x17
        /*003a*/ 	.short	(.L_17 - .L_16)
.L_16:
        /*003c*/ 	.word	0x00000000
        /*0040*/ 	.short	0x0002
        /*0042*/ 	.short	0x0010
        /*0044*/ 	.byte	0x00, 0xf4, 0x21, 0x00


	//----- nvinfo : EIATTR_KPARAM_INFO
	.align		4
.L_17:
        /*0048*/ 	.byte	0x04, 0x17
        /*004a*/ 	.short	(.L_19 - .L_18)
.L_18:
        /*004c*/ 	.word	0x00000000
        /*0050*/ 	.short	0x0001
        /*0052*/ 	.short	0x0008
        /*0054*/ 	.byte	0x00, 0xf4, 0x21, 0x00


	//----- nvinfo : EIATTR_KPARAM_INFO
	.align		4
.L_19:
        /*0058*/ 	.byte	0x04, 0x17
        /*005a*/ 	.short	(.L_21 - .L_20)
.L_20:
        /*005c*/ 	.word	0x00000000
        /*0060*/ 	.short	0x0000
        /*0062*/ 	.short	0x0000
        /*0064*/ 	.byte	0x00, 0xf4, 0x21, 0x00


	//----- nvinfo : EIATTR_SPARSE_MMA_MASK
	.align		4
.L_21:
        /*0068*/ 	.byte	0x03, 0x50
        /*006a*/ 	.short	0x0000


	//----- nvinfo : EIATTR_MAXREG_COUNT
	.align		4
        /*006c*/ 	.byte	0x03, 0x1b
        /*006e*/ 	.short	0x00ff


	//----- nvinfo : EIATTR_EXIT_INSTR_OFFSETS
	.align		4
        /*0070*/ 	.byte	0x04, 0x1c
        /*0072*/ 	.short	(.L_23 - .L_22)


	//   ....[0]....
.L_22:
        /*0074*/ 	.word	0x00000260


	//   ....[1]....
        /*0078*/ 	.word	0x00000280


	//----- nvinfo : EIATTR_REQNTID
	.align		4
.L_23:
        /*007c*/ 	.byte	0x04, 0x10
        /*007e*/ 	.short	(.L_25 - .L_24)
.L_24:
        /*0080*/ 	.word	0x00000020
        /*0084*/ 	.word	0x00000001
        /*0088*/ 	.word	0x00000001


	//----- nvinfo : EIATTR_CBANK_PARAM_SIZE
	.align		4
.L_25:
        /*008c*/ 	.byte	0x03, 0x19
        /*008e*/ 	.short	0x002c


	//----- nvinfo : EIATTR_PARAM_CBANK
	.align		4
        /*0090*/ 	.byte	0x04, 0x0a
        /*0092*/ 	.short	(.L_27 - .L_26)
	.align		4
.L_26:
        /*0094*/ 	.word	index@(.nv.constant0.triton_poi_fused_cat_0)
        /*0098*/ 	.short	0x0210
        /*009a*/ 	.short	0x002c


	//----- nvinfo : EIATTR_SW_WAR
	.align		4
.L_27:
        /*009c*/ 	.byte	0x04, 0x36
        /*009e*/ 	.short	(.L_29 - .L_28)
.L_28:
        /*00a0*/ 	.word	0x00000008
.L_29:


//--------------------- .nv.callgraph             --------------------------
	.section	.nv.callgraph,"",@"SHT_CUDA_CALLGRAPH"
	.align	4
	.sectionentsize	8
	.align		4
        /*0000*/ 	.word	0x00000000
	.align		4
        /*0004*/ 	.word	0xffffffff
	.align		4
        /*0008*/ 	.word	0x00000000
	.align		4
        /*000c*/ 	.word	0xfffffffe
	.align		4
        /*0010*/ 	.word	0x00000000
	.align		4
        /*0014*/ 	.word	0xfffffffd
	.align		4
        /*0018*/ 	.word	0x00000000
	.align		4
        /*001c*/ 	.word	0xfffffffc


//--------------------- .text.triton_poi_fused_cat_0 --------------------------
	.section	.text.triton_poi_fused_cat_0,"ax",@progbits
	.align	128
        .global         triton_poi_fused_cat_0
        .type           triton_poi_fused_cat_0,@function
        .size           triton_poi_fused_cat_0,(.L_x_1 - triton_poi_fused_cat_0)
        .other          triton_poi_fused_cat_0,@"STO_CUDA_ENTRY STV_DEFAULT"
triton_poi_fused_cat_0:
.text.triton_poi_fused_cat_0:
[----:B------:R-:W0:Y:S01]  /*0000*/  LDC R1, c[0x0][0x28] ;  /* 0x00000a00ff017b82 */ /* 0x000e220000000800 */
[----:B------:R-:W1:Y:S07]  /*0010*/  S2R R0, SR_TID.X ;  /* 0x0000000000007919 */ /* 0x000e6e0000002100 */
[----:B------:R-:W2:Y:S01]  /*0020*/  LDC.64 R2, c[0x0][0x210] ;  /* 0x00008400ff027b82 */ /* 0x000ea20000000a00 */
[----:B------:R-:W-:Y:S01]  /*0030*/  IMAD.MOV.U32 R12, RZ, RZ, RZ ;  /* 0x000000ffff0c7224 */ /* 0x000fe200078e00ff */
[----:B------:R-:W-:Y:S01]  /*0040*/  ULDC.64 UR4, c[0x0][0x208] ;  /* 0x0000820000047ab9 */ /* 0x000fe20000000a00 */
[----:B------:R-:W3:Y:S01]  /*0050*/  S2R R13, SR_CTAID.X ;  /* 0x00000000000d7919 */ /* 0x000ee20000002500 */
[----:B------:R-:W-:-:S04]  /*0060*/  IMAD.MOV.U32 R14, RZ, RZ, RZ ;  /* 0x000000ffff0e7224 */ /* 0x000fc800078e00ff */
[----:B------:R-:W4:Y:S08]  /*0070*/  LDC.64 R4, c[0x0][0x218] ;  /* 0x00008600ff047b82 */ /* 0x000f300000000a00 */
[----:B------:R-:W5:Y:S08]  /*0080*/  LDC.64 R6, c[0x0][0x220] ;  /* 0x00008800ff067b82 */ /* 0x000f700000000a00 */
[----:B------:R-:W5:Y:S01]  /*0090*/  LDC.64 R10, c[0x0][0x230] ;  /* 0x00008c00ff0a7b82 */ /* 0x000f620000000a00 */
[----:B-1----:R-:W-:-:S05]  /*00a0*/  LOP3.LUT R0, R0, 0x1f, RZ, 0xc0, !PT ;  /* 0x0000001f00007812 */ /* 0x002fca00078ec0ff */
[----:B---3--:R-:W-:-:S05]  /*00b0*/  IMAD R13, R13, 0x20, R0 ;  /* 0x000000200d0d7824 */ /* 0x008fca00078e0200 */
[----:B------:R-:W-:Y:S02]  /*00c0*/  SHF.R.S32.HI R0, RZ, 0x1f, R13 ;  /* 0x0000001fff007819 */ /* 0x000fe4000001140d */
[----:B------:R-:W-:Y:S02]  /*00d0*/  ISETP.GE.AND P2, PT, R13, 0x20, PT ;  /* 0x000000200d00780c */ /* 0x000fe40003f46270 */
[----:B------:R-:W-:-:S04]  /*00e0*/  LEA.HI R0, R0, R13, RZ, 0x3 ;  /* 0x0000000d00007211 */ /* 0x000fc800078f18ff */
[----:B------:R-:W-:Y:S02]  /*00f0*/  LOP3.LUT R8, R0, 0xfffffff8, RZ, 0xc0, !PT ;  /* 0xfffffff800087812 */ /* 0x000fe400078ec0ff */
[----:B------:R-:W-:-:S03]  /*0100*/  SHF.R.S32.HI R0, RZ, 0x3, R0 ;  /* 0x00000003ff007819 */ /* 0x000fc60000011400 */
[----:B------:R-:W-:-:S05]  /*0110*/  IMAD.IADD R9, R13, 0x1, -R8 ;  /* 0x000000010d097824 */ /* 0x000fca00078e0a08 */
[C---:B------:R-:W-:Y:S02]  /*0120*/  ISETP.GE.AND P3, PT, R9.reuse, 0x4, PT ;  /* 0x000000040900780c */ /* 0x040fe40003f66270 */
[----:B------:R-:W-:Y:S01]  /*0130*/  ISETP.GT.AND P1, PT, R9, 0x3, !P2 ;  /* 0x000000030900780c */ /* 0x000fe20005724270 */
[----:B------:R-:W-:Y:S01]  /*0140*/  IMAD R9, R0, 0x4, R9 ;  /* 0x0000000400097824 */ /* 0x000fe200078e0209 */
[----:B------:R-:W-:Y:S01]  /*0150*/  ISETP.LT.AND P0, PT, R13, 0x20, !P3 ;  /* 0x000000200d00780c */ /* 0x000fe20005f01270 */
[----:B------:R-:W-:Y:S02]  /*0160*/  IMAD.MOV.U32 R0, RZ, RZ, RZ ;  /* 0x000000ffff007224 */ /* 0x000fe400078e00ff */
[----:B--2---:R-:W-:-:S04]  /*0170*/  IMAD.WIDE R2, R9, 0x4, R2 ;  /* 0x0000000409027825 */ /* 0x004fc800078e0202 */
[----:B----4-:R-:W-:-:S04]  /*0180*/  IMAD.WIDE R4, R9, 0x4, R4 ;  /* 0x0000000409047825 */ /* 0x010fc800078e0204 */
[----:B-----5:R-:W-:Y:S01]  /*0190*/  IMAD.WIDE R6, R9, 0x4, R6 ;  /* 0x0000000409067825 */ /* 0x020fe200078e0206 */
[----:B------:R-:W2:Y:S01]  /*01a0*/  @P1 LDG.E.EL R12, desc[UR4][R4.64+-0x10] ;  /* 0xfffff004040c1981 */ /* 0x000ea2000c2e1900 */
[----:B------:R-:W1:Y:S03]  /*01b0*/  LDC.64 R8, c[0x0][0x228] ;  /* 0x00008a00ff087b82 */ /* 0x000e660000000a00 */
[----:B------:R3:W4:Y:S04]  /*01c0*/  @P0 LDG.E.EL R0, desc[UR4][R2.64] ;  /* 0x0000000402000981 */ /* 0x000728000c2e1900 */
[----:B------:R-:W5:Y:S01]  /*01d0*/  @P1 LDG.E.EL R14, desc[UR4][R6.64+-0x10] ;  /* 0xfffff004060e1981 */ /* 0x000f62000c2e1900 */
[----:B0--3--:R-:W-:-:S04]  /*01e0*/  IMAD.WIDE R2, R13, 0x4, R10 ;  /* 0x000000040d027825 */ /* 0x009fc800078e020a */
[----:B-1----:R-:W-:Y:S01]  /*01f0*/  IMAD.WIDE R8, R13, 0x4, R8 ;  /* 0x000000040d087825 */ /* 0x002fe200078e0208 */
[----:B--2---:R-:W-:Y:S02]  /*0200*/  SEL R12, R12, RZ, P1 ;  /* 0x000000ff0c0c7207 */ /* 0x004fe40000800000 */
[----:B----4-:R-:W-:-:S04]  /*0210*/  SEL R15, R0, RZ, P0 ;  /* 0x000000ff000f7207 */ /* 0x010fc80000000000 */
[----:B------:R-:W-:Y:S02]  /*0220*/  SEL R17, R15, R12, !P3 ;  /* 0x0000000c0f117207 */ /* 0x000fe40005800000 */
[----:B-----5:R-:W-:-:S03]  /*0230*/  SEL R14, R14, RZ, P1 ;  /* 0x000000ff0e0e7207 */ /* 0x020fc60000800000 */
[----:B------:R0:W-:Y:S01]  /*0240*/  @!P2 STG.E desc[UR4][R8.64], R17 ;  /* 0x000000110800a986 */ /* 0x0001e2000c101904 */
[----:B------:R-:W-:Y:S01]  /*0250*/  SEL R15, R15, R14, !P3 ;  /* 0x0000000e0f0f7207 */ /* 0x000fe20005800000 */
[----:B0-----:R-:W-:Y:S06]  /*0260*/  @P2 EXIT ;  /* 0x000000000000294d */ /* 0x001fec0003800000 */
[----:B------:R-:W-:Y:S01]  /*0270*/  STG.E desc[UR4][R2.64], R15 ;  /* 0x0000000f02007986 */ /* 0x000fe2000c101904 */
[----:B------:R-:W-:Y:S05]  /*0280*/  EXIT ;  /* 0x000000000000794d */ /* 0x000fea0003800000 */
.L_x_0:
[----:B------:R-:W-:-:S00]  /*0290*/  BRA `(.L_x_0) ;  /* 0xfffffffc00fc7947 */ /* 0x000fc0000383ffff */
[----:B------:R-:W-:-:S00]  /*02a0*/  NOP ;  /* 0x0000000000007918 */ /* 0x000fc00000000000 */
        /* <DEDUP_REMOVED lines=13> */
.L_x_1:


//--------------------- .nv.constant0.triton_poi_fused_cat_0 --------------------------
	.section	.nv.constant0.triton_poi_fused_cat_0,"a",@progbits
	.sectionflags	@""
	.align	4
.nv.constant0.triton_poi_fused_cat_0:
	.zero		572
